//
// Generated by NVIDIA NVVM Compiler
//
// Compiler Build ID: CL-36424714
// Cuda compilation tools, release 13.0, V13.0.88
// Based on NVVM 20.0.0
//

.version 9.0
.target sm_100
.address_size 64

	// .globl	_Z6phase1Piiii
.extern .shared .align 16 .b8 s_dist[];

.visible .entry _Z6phase1Piiii(
	.param .u64 .ptr .align 1 _Z6phase1Piiii_param_0,
	.param .u32 _Z6phase1Piiii_param_1,
	.param .u32 _Z6phase1Piiii_param_2,
	.param .u32 _Z6phase1Piiii_param_3
)
{
	.reg .pred 	%p<11>;
	.reg .b32 	%r<90>;
	.reg .b64 	%rd<5>;

	ld.param.u64 	%rd2, [_Z6phase1Piiii_param_0];
	ld.param.u32 	%r42, [_Z6phase1Piiii_param_1];
	ld.param.u32 	%r43, [_Z6phase1Piiii_param_2];
	ld.param.u32 	%r44, [_Z6phase1Piiii_param_3];
	cvta.to.global.u64 	%rd3, %rd2;
	mov.u32 	%r45, %tid.x;
	mov.u32 	%r1, %tid.y;
	mul.lo.s32 	%r2, %r42, %r45;
	add.s32 	%r46, %r2, %r1;
	mul.lo.s32 	%r47, %r43, %r42;
	add.s32 	%r48, %r47, %r45;
	add.s32 	%r49, %r47, %r1;
	mad.lo.s32 	%r50, %r48, %r44, %r49;
	mul.wide.s32 	%rd4, %r50, 4;
	add.s64 	%rd1, %rd3, %rd4;
	ld.global.u32 	%r89, [%rd1];
	shl.b32 	%r51, %r46, 2;
	mov.u32 	%r52, s_dist;
	add.s32 	%r4, %r52, %r51;
	st.shared.u32 	[%r4], %r89;
	setp.lt.s32 	%p1, %r42, 1;
	@%p1 bra 	$L__BB0_17;
	and.b32  	%r5, %r42, 3;
	setp.lt.u32 	%p2, %r42, 4;
	mov.b32 	%r84, 0;
	@%p2 bra 	$L__BB0_12;
	and.b32  	%r84, %r42, 2147483644;
	neg.s32 	%r81, %r84;
	shl.b32 	%r54, %r1, 2;
	add.s32 	%r80, %r52, %r54;
	shl.b32 	%r9, %r42, 4;
	mul.lo.s32 	%r10, %r42, 12;
	shl.b32 	%r11, %r42, 3;
	shl.b32 	%r56, %r2, 2;
	add.s32 	%r57, %r56, %r52;
	add.s32 	%r79, %r57, 8;
	shl.b32 	%r13, %r42, 2;
$L__BB0_3:
	bar.sync 	0;
	ld.shared.u32 	%r58, [%r79+-8];
	ld.shared.u32 	%r59, [%r80];
	add.s32 	%r17, %r59, %r58;
	ld.shared.u32 	%r60, [%r4];
	setp.ge.s32 	%p3, %r17, %r60;
	@%p3 bra 	$L__BB0_5;
	st.shared.u32 	[%r4], %r17;
$L__BB0_5:
	bar.sync 	0;
	ld.shared.u32 	%r61, [%r79+-4];
	add.s32 	%r62, %r80, %r13;
	ld.shared.u32 	%r63, [%r62];
	add.s32 	%r18, %r63, %r61;
	ld.shared.u32 	%r64, [%r4];
	setp.ge.s32 	%p4, %r18, %r64;
	@%p4 bra 	$L__BB0_7;
	st.shared.u32 	[%r4], %r18;
$L__BB0_7:
	bar.sync 	0;
	ld.shared.u32 	%r65, [%r79];
	add.s32 	%r66, %r80, %r11;
	ld.shared.u32 	%r67, [%r66];
	add.s32 	%r19, %r67, %r65;
	ld.shared.u32 	%r68, [%r4];
	setp.ge.s32 	%p5, %r19, %r68;
	@%p5 bra 	$L__BB0_9;
	st.shared.u32 	[%r4], %r19;
$L__BB0_9:
	bar.sync 	0;
	ld.shared.u32 	%r69, [%r79+4];
	add.s32 	%r70, %r80, %r10;
	ld.shared.u32 	%r71, [%r70];
	add.s32 	%r20, %r71, %r69;
	ld.shared.u32 	%r89, [%r4];
	setp.ge.s32 	%p6, %r20, %r89;
	@%p6 bra 	$L__BB0_11;
	st.shared.u32 	[%r4], %r20;
	mov.u32 	%r89, %r20;
$L__BB0_11:
	add.s32 	%r81, %r81, 4;
	add.s32 	%r80, %r80, %r9;
	add.s32 	%r79, %r79, 16;
	setp.ne.s32 	%p7, %r81, 0;
	@%p7 bra 	$L__BB0_3;
$L__BB0_12:
	setp.eq.s32 	%p8, %r5, 0;
	@%p8 bra 	$L__BB0_17;
	mad.lo.s32 	%r72, %r84, %r42, %r1;
	shl.b32 	%r73, %r72, 2;
	add.s32 	%r87, %r52, %r73;
	shl.b32 	%r29, %r42, 2;
	add.s32 	%r75, %r84, %r2;
	shl.b32 	%r76, %r75, 2;
	add.s32 	%r86, %r52, %r76;
	neg.s32 	%r85, %r5;
$L__BB0_14:
	.pragma "nounroll";
	bar.sync 	0;
	ld.shared.u32 	%r77, [%r86];
	ld.shared.u32 	%r78, [%r87];
	add.s32 	%r35, %r78, %r77;
	ld.shared.u32 	%r89, [%r4];
	setp.ge.s32 	%p9, %r35, %r89;
	@%p9 bra 	$L__BB0_16;
	st.shared.u32 	[%r4], %r35;
	mov.u32 	%r89, %r35;
$L__BB0_16:
	add.s32 	%r87, %r87, %r29;
	add.s32 	%r86, %r86, 4;
	add.s32 	%r85, %r85, 1;
	setp.ne.s32 	%p10, %r85, 0;
	@%p10 bra 	$L__BB0_14;
$L__BB0_17:
	st.global.u32 	[%rd1], %r89;
	ret;

}


// ===== COMPILED SASS (sm_100) =====

	.target	sm_100

	.elftype	@"ET_EXEC"


//--------------------- .note.nv.tkinfo           --------------------------
	.section	.note.nv.tkinfo,"",@"SHT_NOTE"
	.sectionflags	@"SHF_NOTE_NV_TKINFO"
	.tkinfo
        /*0018*/ 	.word	0x00000002
        /*0030*/ 	.string	""
        /*0030*/ 	.string	"ptxas"
        /*0030*/ 	.string	"Cuda compilation tools, release 13.0, V13.0.88"
        /*0030*/ 	.string	"Build cuda_13.0.r13.0/compiler.36424714_0"
        /*0030*/ 	.string	"-arch sm_100 -m 64 "



//--------------------- .note.nv.cuinfo           --------------------------
	.section	.note.nv.cuinfo,"",@"SHT_NOTE"
	.sectionflags	@"SHF_NOTE_NV_CUINFO"
        /*0018*/ 	.short	0x0002
        /*001a*/ 	.short	0x0064
        /*001c*/ 	.short	0x0082
	.zero		2


//--------------------- .nv.info                  --------------------------
	.section	.nv.info,"",@"SHT_CUDA_INFO"
	.align	4


	//----- nvinfo : EIATTR_REGCOUNT
	.align		4
        /*0000*/ 	.byte	0x04, 0x2f
        /*0002*/ 	.short	(.L_1 - .L_0)
	.align		4
.L_0:
        /*0004*/ 	.word	index@(_Z6phase1Piiii)
        /*0008*/ 	.word	0x00000016


	//----- nvinfo : EIATTR_FRAME_SIZE
	.align		4
.L_1:
        /*000c*/ 	.byte	0x04, 0x11
        /*000e*/ 	.short	(.L_3 - .L_2)
	.align		4
.L_2:
        /*0010*/ 	.word	index@(_Z6phase1Piiii)
        /*0014*/ 	.word	0x00000000


	//----- nvinfo : EIATTR_MIN_STACK_SIZE
	.align		4
.L_3:
        /*0018*/ 	.byte	0x04, 0x12
        /*001a*/ 	.short	(.L_5 - .L_4)
	.align		4
.L_4:
        /*001c*/ 	.word	index@(_Z6phase1Piiii)
        /*0020*/ 	.word	0x00000000
.L_5:


//--------------------- .nv.compat                --------------------------
	.section	.nv.compat,"",@"SHT_CUDA_COMPAT_INFO"
	.align	4
        /*0000*/ 	.byte	0x02, 0x09, 0x00, 0x00, 0x02, 0x02, 0x01, 0x00, 0x02, 0x05, 0x05, 0x00, 0x03, 0x07, 0x01, 0x01
        /*0010*/ 	.byte	0x02, 0x03, 0x00, 0x00, 0x02, 0x06, 0x01, 0x00, 0x04, 0x0b, 0x08, 0x00, 0x09, 0x00, 0x00, 0x00
        /*0020*/ 	.byte	0x00, 0x00, 0x00, 0x00


//--------------------- .nv.info._Z6phase1Piiii   --------------------------
	.section	.nv.info._Z6phase1Piiii,"",@"SHT_CUDA_INFO"
	.sectionflags	@""
	.align	4


	//----- nvinfo : EIATTR_CUDA_API_VERSION
	.align		4
        /*0000*/ 	.byte	0x04, 0x37
        /*0002*/ 	.short	(.L_7 - .L_6)
.L_6:
        /*0004*/ 	.word	0x00000082


	//----- nvinfo : EIATTR_KPARAM_INFO
	.align		4
.L_7:
        /*0008*/ 	.byte	0x04, 0x17
        /*000a*/ 	.short	(.L_9 - .L_8)
.L_8:
        /*000c*/ 	.word	0x00000000
        /*0010*/ 	.short	0x0003
        /*0012*/ 	.short	0x0010
        /*0014*/ 	.byte	0x00, 0xf0, 0x11, 0x00


	//----- nvinfo : EIATTR_KPARAM_INFO
	.align		4
.L_9:
        /*0018*/ 	.byte	0x04, 0x17
        /*001a*/ 	.short	(.L_11 - .L_10)
.L_10:
        /*001c*/ 	.word	0x00000000
        /*0020*/ 	.short	0x0002
        /*0022*/ 	.short	0x000c
        /*0024*/ 	.byte	0x00, 0xf0, 0x11, 0x00


	//----- nvinfo : EIATTR_KPARAM_INFO
	.align		4
.L_11:
        /*0028*/ 	.byte	0x04, 0x17
        /*002a*/ 	.short	(.L_13 - .L_12)
.L_12:
        /*002c*/ 	.word	0x00000000
        /*0030*/ 	.short	0x0001
        /*0032*/ 	.short	0x0008
        /*0034*/ 	.byte	0x00, 0xf0, 0x11, 0x00


	//----- nvinfo : EIATTR_KPARAM_INFO
	.align		4
.L_13:
        /*0038*/ 	.byte	0x04, 0x17
        /*003a*/ 	.short	(.L_15 - .L_14)
.L_14:
        /*003c*/ 	.word	0x00000000
        /*0040*/ 	.short	0x0000
        /*0042*/ 	.short	0x0000
        /*0044*/ 	.byte	0x00, 0xf5, 0x21, 0x00


	//----- nvinfo : EIATTR_SPARSE_MMA_MASK
	.align		4
.L_15:
        /*0048*/ 	.byte	0x03, 0x50
        /*004a*/ 	.short	0x0000


	//----- nvinfo : EIATTR_MAXREG_COUNT
	.align		4
        /*004c*/ 	.byte	0x03, 0x1b
        /*004e*/ 	.short	0x00ff


	//----- nvinfo : EIATTR_NUM_BARRIERS
	.align		4
        /*0050*/ 	.byte	0x02, 0x4c
        /*0052*/ 	.byte	0x01
	.zero		1


	//----- nvinfo : EIATTR_MERCURY_ISA_VERSION
	.align		4
        /*0054*/ 	.byte	0x03, 0x5f
        /*0056*/ 	.short	0x0101


	//----- nvinfo : EIATTR_VRC_CTA_INIT_COUNT
	.align		4
        /*0058*/ 	.byte	0x02, 0x4a
	.zero		1
	.zero		1


	//----- nvinfo : EIATTR_EXIT_INSTR_OFFSETS
	.align		4
        /*005c*/ 	.byte	0x04, 0x1c
        /*005e*/ 	.short	(.L_17 - .L_16)


	//   ....[0]....
.L_16:
        /*0060*/ 	.word	0x000005c0


	//----- nvinfo : EIATTR_CBANK_PARAM_SIZE
	.align		4
.L_17:
        /*0064*/ 	.byte	0x03, 0x19
        /*0066*/ 	.short	0x0014


	//----- nvinfo : EIATTR_PARAM_CBANK
	.align		4
        /*0068*/ 	.byte	0x04, 0x0a
        /*006a*/ 	.short	(.L_19 - .L_18)
	.align		4
.L_18:
        /*006c*/ 	.word	index@(.nv.constant0._Z6phase1Piiii)
        /*0070*/ 	.short	0x0380
        /*0072*/ 	.short	0x0014


	//----- nvinfo : EIATTR_SW_WAR
	.align		4
.L_19:
        /*0074*/ 	.byte	0x04, 0x36
        /*0076*/ 	.short	(.L_21 - .L_20)
.L_20:
        /*0078*/ 	.word	0x00000008
.L_21:


//--------------------- .nv.callgraph             --------------------------
	.section	.nv.callgraph,"",@"SHT_CUDA_CALLGRAPH"
	.align	4
	.sectionentsize	8
	.align		4
        /*0000*/ 	.word	0x00000000
	.align		4
        /*0004*/ 	.word	0xffffffff
	.align		4
        /*0008*/ 	.word	0x00000000
	.align		4
        /*000c*/ 	.word	0xfffffffe
	.align		4
        /*0010*/ 	.word	0x00000000
	.align		4
        /*0014*/ 	.word	0xfffffffd
	.align		4
        /*0018*/ 	.word	0x00000000
	.align		4
        /*001c*/ 	.word	0xfffffffc


//--------------------- .text._Z6phase1Piiii      --------------------------
	.section	.text._Z6phase1Piiii,"ax",@progbits
	.align	128
        .global         _Z6phase1Piiii
        .type           _Z6phase1Piiii,@function
        .size           _Z6phase1Piiii,(.L_x_5 - _Z6phase1Piiii)
        .other          _Z6phase1Piiii,@"STO_CUDA_ENTRY STV_DEFAULT"
_Z6phase1Piiii:
.text._Z6phase1Piiii:
[----:B------:R-:W-:Y:S01]  /*0000*/  LDC R1, c[0x0][0x37c] ;  /* 0x0000df00ff017b82 */ /* 0x000fe20000000800 */
[----:B------:R-:W0:Y:S01]  /*0010*/  S2R R6, SR_TID.X ;  /* 0x0000000000067919 */ /* 0x000e220000002100 */
[----:B------:R-:W1:Y:S06]  /*0020*/  LDCU.64 UR8, c[0x0][0x388] ;  /* 0x00007100ff0877ac */ /* 0x000e6c0008000a00 */
[----:B------:R-:W2:Y:S01]  /*0030*/  LDC.64 R2, c[0x0][0x380] ;  /* 0x0000e000ff027b82 */ /* 0x000ea20000000a00 */
[----:B------:R-:W3:Y:S01]  /*0040*/  S2R R0, SR_TID.Y ;  /* 0x0000000000007919 */ /* 0x000ee20000002200 */
[----:B------:R-:W4:Y:S01]  /*0050*/  LDCU UR4, c[0x0][0x390] ;  /* 0x00007200ff0477ac */ /* 0x000f220008000800 */
[----:B------:R-:W5:Y:S01]  /*0060*/  LDCU.64 UR6, c[0x0][0x358] ;  /* 0x00006b00ff0677ac */ /* 0x000f620008000a00 */
[----:B-1----:R-:W-:-:S04]  /*0070*/  IMAD.U32 R5, RZ, RZ, UR8 ;  /* 0x00000008ff057e24 */ /* 0x002fc8000f8e00ff */
[C---:B0-----:R-:W-:Y:S02]  /*0080*/  IMAD R4, R5.reuse, UR9, R6 ;  /* 0x0000000905047c24 */ /* 0x041fe4000f8e0206 */
[----:B---3--:R-:W-:-:S04]  /*0090*/  IMAD R7, R5, UR9, R0 ;  /* 0x0000000905077c24 */ /* 0x008fc8000f8e0200 */
[----:B----4-:R-:W-:-:S04]  /*00a0*/  IMAD R7, R4, UR4, R7 ;  /* 0x0000000404077c24 */ /* 0x010fc8000f8e0207 */
[----:B--2---:R-:W-:-:S05]  /*00b0*/  IMAD.WIDE R2, R7, 0x4, R2 ;  /* 0x0000000407027825 */ /* 0x004fca00078e0202 */
[----:B-----5:R-:W2:Y:S01]  /*00c0*/  LDG.E R13, desc[UR6][R2.64] ;  /* 0x00000006020d7981 */ /* 0x020ea2000c1e1900 */
[----:B------:R-:W0:Y:S01]  /*00d0*/  S2UR UR5, SR_CgaCtaId ;  /* 0x00000000000579c3 */ /* 0x000e220000008800 */
[----:B------:R-:W-:Y:S01]  /*00e0*/  IMAD R7, R6, R5, RZ ;  /* 0x0000000506077224 */ /* 0x000fe200078e02ff */
[----:B------:R-:W-:Y:S01]  /*00f0*/  UMOV UR4, 0x400 ;  /* 0x0000040000047882 */ /* 0x000fe20000000000 */
[----:B------:R-:W-:Y:S02]  /*0100*/  ISETP.GE.AND P0, PT, R5, 0x1, PT ;  /* 0x000000010500780c */ /* 0x000fe40003f06270 */
[----:B------:R-:W-:Y:S01]  /*0110*/  IMAD.IADD R4, R7, 0x1, R0 ;  /* 0x0000000107047824 */ /* 0x000fe200078e0200 */
[----:B0-----:R-:W-:-:S06]  /*0120*/  ULEA UR4, UR5, UR4, 0x18 ;  /* 0x0000000405047291 */ /* 0x001fcc000f8ec0ff */
[----:B------:R-:W-:-:S05]  /*0130*/  LEA R4, R4, UR4, 0x2 ;  /* 0x0000000404047c11 */ /* 0x000fca000f8e10ff */
[----:B--2---:R0:W-:Y:S01]  /*0140*/  STS [R4], R13 ;  /* 0x0000000d04007388 */ /* 0x0041e20000000800 */
[----:B------:R-:W-:Y:S05]  /*0150*/  @!P0 BRA `(.L_x_0) ;  /* 0x0000000400148947 */ /* 0x000fea0003800000 */
[C---:B------:R-:W-:Y:S01]  /*0160*/  ISETP.GE.U32.AND P1, PT, R5.reuse, 0x4, PT ;  /* 0x000000040500780c */ /* 0x040fe20003f26070 */
[----:B------:R-:W-:Y:S01]  /*0170*/  HFMA2 R8, -RZ, RZ, 0, 0 ;  /* 0x00000000ff087431 */ /* 0x000fe200000001ff */
[----:B------:R-:W-:-:S04]  /*0180*/  LOP3.LUT R6, R5, 0x3, RZ, 0xc0, !PT ;  /* 0x0000000305067812 */ /* 0x000fc800078ec0ff */
[----:B------:R-:W-:-:S07]  /*0190*/  ISETP.NE.AND P0, PT, R6, RZ, PT ;  /* 0x000000ff0600720c */ /* 0x000fce0003f05270 */
[----:B------:R-:W-:Y:S06]  /*01a0*/  @!P1 BRA `(.L_x_1) ;  /* 0x0000000000b09947 */ /* 0x000fec0003800000 */
[----:B------:R-:W1:Y:S01]  /*01b0*/  LDC R9, c[0x0][0x388] ;  /* 0x0000e200ff097b82 */ /* 0x000e620000000800 */
[----:B------:R-:W-:Y:S02]  /*01c0*/  LEA R11, R7, UR4, 0x2 ;  /* 0x00000004070b7c11 */ /* 0x000fe4000f8e10ff */
[----:B------:R-:W-:Y:S02]  /*01d0*/  LOP3.LUT R8, R5, 0x7ffffffc, RZ, 0xc0, !PT ;  /* 0x7ffffffc05087812 */ /* 0x000fe400078ec0ff */
[----:B------:R-:W-:Y:S01]  /*01e0*/  LEA R10, R0, UR4, 0x2 ;  /* 0x00000004000a7c11 */ /* 0x000fe2000f8e10ff */
[----:B------:R-:W-:Y:S02]  /*01f0*/  VIADD R11, R11, 0x8 ;  /* 0x000000080b0b7836 */ /* 0x000fe40000000000 */
[----:B------:R-:W-:-:S07]  /*0200*/  IMAD.MOV R12, RZ, RZ, -R8 ;  /* 0x000000ffff0c7224 */ /* 0x000fce00078e0a08 */
.L_x_2:
[----:B------:R-:W-:Y:S01]  /*0210*/  BAR.SYNC.DEFER_BLOCKING 0x0 ;  /* 0x0000000000007b1d */ /* 0x000fe20000010000 */
[----:B------:R-:W-:-:S05]  /*0220*/  VIADD R12, R12, 0x4 ;  /* 0x000000040c0c7836 */ /* 0x000fca0000000000 */
[----:B------:R-:W-:Y:S01]  /*0230*/  ISETP.NE.AND P2, PT, R12, RZ, PT ;  /* 0x000000ff0c00720c */ /* 0x000fe20003f45270 */
[----:B------:R-:W-:Y:S04]  /*0240*/  LDS R5, [R11+-0x8] ;  /* 0xfffff8000b057984 */ /* 0x000fe80000000800 */
[----:B--2---:R-:W2:Y:S04]  /*0250*/  LDS R14, [R10] ;  /* 0x000000000a0e7984 */ /* 0x004ea80000000800 */
[----:B0-----:R-:W0:Y:S01]  /*0260*/  LDS R13, [R4] ;  /* 0x00000000040d7984 */ /* 0x001e220000000800 */
[----:B--2---:R-:W-:Y:S01]  /*0270*/  IADD3 R17, PT, PT, R5, R14, RZ ;  /* 0x0000000e05117210 */ /* 0x004fe20007ffe0ff */
[----:B-1----:R-:W-:-:S03]  /*0280*/  IMAD.MOV.U32 R5, RZ, RZ, R9 ;  /* 0x000000ffff057224 */ /* 0x002fc600078e0009 */
[----:B0-----:R-:W-:Y:S01]  /*0290*/  ISETP.GE.AND P1, PT, R17, R13, PT ;  /* 0x0000000d1100720c */ /* 0x001fe20003f26270 */
[----:B------:R-:W-:-:S12]  /*02a0*/  IMAD R14, R5, 0x4, R10 ;  /* 0x00000004050e7824 */ /* 0x000fd800078e020a */
[----:B------:R-:W-:Y:S01]  /*02b0*/  @!P1 STS [R4], R17 ;  /* 0x0000001104009388 */ /* 0x000fe20000000800 */
[----:B------:R-:W-:Y:S06]  /*02c0*/  BAR.SYNC.DEFER_BLOCKING 0x0 ;  /* 0x0000000000007b1d */ /* 0x000fec0000010000 */
[----:B------:R-:W-:Y:S04]  /*02d0*/  LDS R14, [R14] ;  /* 0x000000000e0e7984 */ /* 0x000fe80000000800 */
[----:B------:R-:W0:Y:S04]  /*02e0*/  LDS R13, [R11+-0x4] ;  /* 0xfffffc000b0d7984 */ /* 0x000e280000000800 */
[----:B------:R-:W1:Y:S01]  /*02f0*/  LDS R15, [R4] ;  /* 0x00000000040f7984 */ /* 0x000e620000000800 */
[----:B0-----:R-:W-:-:S04]  /*0300*/  IADD3 R18, PT, PT, R13, R14, RZ ;  /* 0x0000000e0d127210 */ /* 0x001fc80007ffe0ff */
[----:B-1----:R-:W-:Y:S01]  /*0310*/  ISETP.GE.AND P1, PT, R18, R15, PT ;  /* 0x0000000f1200720c */ /* 0x002fe20003f26270 */
[----:B------:R-:W-:-:S12]  /*0320*/  IMAD R15, R5, 0x8, R10 ;  /* 0x00000008050f7824 */ /* 0x000fd800078e020a */
[----:B------:R-:W-:Y:S01]  /*0330*/  @!P1 STS [R4], R18 ;  /* 0x0000001204009388 */ /* 0x000fe20000000800 */
[----:B------:R-:W-:Y:S06]  /*0340*/  BAR.SYNC.DEFER_BLOCKING 0x0 ;  /* 0x0000000000007b1d */ /* 0x000fec0000010000 */
[----:B------:R-:W-:Y:S04]  /*0350*/  LDS R16, [R15] ;  /* 0x000000000f107984 */ /* 0x000fe80000000800 */
[----:B------:R-:W0:Y:S04]  /*0360*/  LDS R13, [R11] ;  /* 0x000000000b0d7984 */ /* 0x000e280000000800 */
[----:B------:R-:W1:Y:S01]  /*0370*/  LDS R17, [R4] ;  /* 0x0000000004117984 */ /* 0x000e620000000800 */
[----:B0-----:R-:W-:-:S02]  /*0380*/  IMAD.IADD R19, R13, 0x1, R16 ;  /* 0x000000010d137824 */ /* 0x001fc400078e0210 */
[C---:B------:R-:W-:Y:S01]  /*0390*/  IMAD R16, R5.reuse, 0xc, R10 ;  /* 0x0000000c05107824 */ /* 0x040fe200078e020a */
[----:B------:R-:W-:Y:S02]  /*03a0*/  LEA R10, R5, R10, 0x4 ;  /* 0x0000000a050a7211 */ /* 0x000fe400078e20ff */
[----:B-1----:R-:W-:-:S13]  /*03b0*/  ISETP.GE.AND P1, PT, R19, R17, PT ;  /* 0x000000111300720c */ /* 0x002fda0003f26270 */
[----:B------:R-:W-:Y:S01]  /*03c0*/  @!P1 STS [R4], R19 ;  /* 0x0000001304009388 */ /* 0x000fe20000000800 */
[----:B------:R-:W-:Y:S06]  /*03d0*/  BAR.SYNC.DEFER_BLOCKING 0x0 ;  /* 0x0000000000007b1d */ /* 0x000fec0000010000 */
[----:B------:R-:W-:Y:S04]  /*03e0*/  LDS R17, [R16] ;  /* 0x0000000010117984 */ /* 0x000fe80000000800 */
[----:B------:R0:W1:Y:S04]  /*03f0*/  LDS R14, [R11+0x4] ;  /* 0x000004000b0e7984 */ /* 0x0000680000000800 */
[----:B------:R-:W2:Y:S01]  /*0400*/  LDS R13, [R4] ;  /* 0x00000000040d7984 */ /* 0x000ea20000000800 */
[----:B0-----:R-:W-:Y:S01]  /*0410*/  VIADD R11, R11, 0x10 ;  /* 0x000000100b0b7836 */ /* 0x001fe20000000000 */
[----:B-1----:R-:W-:-:S04]  /*0420*/  IADD3 R14, PT, PT, R14, R17, RZ ;  /* 0x000000110e0e7210 */ /* 0x002fc80007ffe0ff */
[----:B--2---:R-:W-:-:S13]  /*0430*/  ISETP.GE.AND P1, PT, R14, R13, PT ;  /* 0x0000000d0e00720c */ /* 0x004fda0003f26270 */
[----:B------:R2:W-:Y:S01]  /*0440*/  @!P1 STS [R4], R14 ;  /* 0x0000000e04009388 */ /* 0x0005e20000000800 */
[----:B------:R-:W-:Y:S01]  /*0450*/  @!P1 IMAD.MOV.U32 R13, RZ, RZ, R14 ;  /* 0x000000ffff0d9224 */ /* 0x000fe200078e000e */
[----:B------:R-:W-:Y:S06]  /*0460*/  @P2 BRA `(.L_x_2) ;  /* 0xfffffffc00682947 */ /* 0x000fec000383ffff */
.L_x_1:
[----:B------:R-:W-:Y:S05]  /*0470*/  @!P0 BRA `(.L_x_0) ;  /* 0x00000000004c8947 */ /* 0x000fea0003800000 */
[----:B------:R-:W1:Y:S01]  /*0480*/  LDC R9, c[0x0][0x388] ;  /* 0x0000e200ff097b82 */ /* 0x000e620000000800 */
[----:B------:R-:W-:Y:S01]  /*0490*/  IMAD R0, R8, R5, R0 ;  /* 0x0000000508007224 */ /* 0x000fe200078e0200 */
[----:B------:R-:W-:Y:S01]  /*04a0*/  IADD3 R6, PT, PT, -R6, RZ, RZ ;  /* 0x000000ff06067210 */ /* 0x000fe20007ffe1ff */
[----:B------:R-:W-:-:S03]  /*04b0*/  IMAD.IADD R7, R7, 0x1, R8 ;  /* 0x0000000107077824 */ /* 0x000fc600078e0208 */
[----:B------:R-:W-:Y:S02]  /*04c0*/  LEA R0, R0, UR4, 0x2 ;  /* 0x0000000400007c11 */ /* 0x000fe4000f8e10ff */
[----:B------:R-:W-:-:S07]  /*04d0*/  LEA R7, R7, UR4, 0x2 ;  /* 0x0000000407077c11 */ /* 0x000fce000f8e10ff */
.L_x_3:
[----:B------:R-:W-:Y:S01]  /*04e0*/  BAR.SYNC.DEFER_BLOCKING 0x0 ;  /* 0x0000000000007b1d */ /* 0x000fe20000010000 */
[----:B------:R-:W-:-:S05]  /*04f0*/  VIADD R6, R6, 0x1 ;  /* 0x0000000106067836 */ /* 0x000fca0000000000 */
[----:B------:R-:W-:Y:S01]  /*0500*/  ISETP.NE.AND P1, PT, R6, RZ, PT ;  /* 0x000000ff0600720c */ /* 0x000fe20003f25270 */
[----:B---3--:R3:W-:Y:S04]  /*0510*/  LDS R5, [R7] ;  /* 0x0000000007057984 */ /* 0x0087e80000000800 */
[----:B------:R1:W4:Y:S04]  /*0520*/  LDS R8, [R0] ;  /* 0x0000000000087984 */ /* 0x0003280000000800 */
[----:B0-----:R-:W0:Y:S01]  /*0530*/  LDS R13, [R4] ;  /* 0x00000000040d7984 */ /* 0x001e220000000800 */
[----:B---3--:R-:W-:Y:S01]  /*0540*/  VIADD R7, R7, 0x4 ;  /* 0x0000000407077836 */ /* 0x008fe20000000000 */
[----:B-1----:R-:W-:Y:S01]  /*0550*/  LEA R0, R9, R0, 0x2 ;  /* 0x0000000009007211 */ /* 0x002fe200078e10ff */
[----:B----4-:R-:W-:-:S05]  /*0560*/  IMAD.IADD R5, R5, 0x1, R8 ;  /* 0x0000000105057824 */ /* 0x010fca00078e0208 */
[----:B0-----:R-:W-:-:S13]  /*0570*/  ISETP.GE.AND P0, PT, R5, R13, PT ;  /* 0x0000000d0500720c */ /* 0x001fda0003f06270 */
[----:B------:R3:W-:Y:S01]  /*0580*/  @!P0 STS [R4], R5 ;  /* 0x0000000504008388 */ /* 0x0007e20000000800 */
[----:B------:R-:W-:Y:S01]  /*0590*/  @!P0 MOV R13, R5 ;  /* 0x00000005000d8202 */ /* 0x000fe20000000f00 */
[----:B------:R-:W-:Y:S06]  /*05a0*/  @P1 BRA `(.L_x_3) ;  /* 0xfffffffc00cc1947 */ /* 0x000fec000383ffff */
.L_x_0:
[----:B------:R-:W-:Y:S01]  /*05b0*/  STG.E desc[UR6][R2.64], R13 ;  /* 0x0000000d02007986 */ /* 0x000fe2000c101906 */
[----:B------:R-:W-:Y:S05]  /*05c0*/  EXIT ;  /* 0x000000000000794d */ /* 0x000fea0003800000 */
.L_x_4:
[----:B------:R-:W-:-:S00]  /*05d0*/  BRA `(.L_x_4) ;  /* 0xfffffffc00fc7947 */ /* 0x000fc0000383ffff */
[----:B------:R-:W-:-:S00]  /*05e0*/  NOP ;  /* 0x0000000000007918 */ /* 0x000fc00000000000 */
        /* <DEDUP_REMOVED lines=9> */
.L_x_5:


//--------------------- .nv.shared._Z6phase1Piiii --------------------------
	.section	.nv.shared._Z6phase1Piiii,"aw",@nobits
	.sectionflags	@""
	.align	16
	.zero		1024


//--------------------- .nv.shared.reserved.0     --------------------------
	.section	.nv.shared.reserved.0,"aw",@nobits
	.weak		__nv_reservedSMEM_offset_0_alias
	.size		__nv_reservedSMEM_offset_0_alias, 0, 64
	.other		__nv_reservedSMEM_offset_0_alias,@"STO_CUDA_RESERVED_SHARED STV_DEFAULT"
__nv_reservedSMEM_offset_0_alias:
	.zero		0
	.zero		64


//--------------------- .nv.constant0._Z6phase1Piiii --------------------------
	.section	.nv.constant0._Z6phase1Piiii,"a",@progbits
	.sectionflags	@""
	.align	4
.nv.constant0._Z6phase1Piiii:
	.zero		916


//--------------------- SYMBOLS --------------------------

	.type		.nv.reservedSmem.offset0,@object
	.size		.nv.reservedSmem.offset0,0x4
	.type		.nv.reservedSmem.cap,@object
	.size		.nv.reservedSmem.cap,0x4
